//
// Generated by NVIDIA NVVM Compiler
//
// Compiler Build ID: CL-36424714
// Cuda compilation tools, release 13.0, V13.0.88
// Based on NVVM 20.0.0
//

.version 9.0
.target sm_100
.address_size 64

	// .globl	spoc_dummy

.visible .entry spoc_dummy(
	.param .u64 .ptr .align 1 spoc_dummy_param_0,
	.param .u64 .ptr .align 1 spoc_dummy_param_1,
	.param .u32 spoc_dummy_param_2
)
{
	.reg .pred 	%p<2>;
	.reg .b32 	%r<6>;
	.reg .b64 	%rd<8>;
	.reg .b64 	%fd<3>;

	ld.param.u64 	%rd1, [spoc_dummy_param_0];
	ld.param.u64 	%rd2, [spoc_dummy_param_1];
	ld.param.u32 	%r2, [spoc_dummy_param_2];
	mov.u32 	%r3, %ctaid.x;
	mov.u32 	%r4, %ntid.x;
	mov.u32 	%r5, %tid.x;
	mad.lo.s32 	%r1, %r3, %r4, %r5;
	setp.ge.s32 	%p1, %r1, %r2;
	@%p1 bra 	$L__BB0_2;
	cvta.to.global.u64 	%rd3, %rd1;
	cvta.to.global.u64 	%rd4, %rd2;
	mul.wide.s32 	%rd5, %r1, 8;
	add.s64 	%rd6, %rd3, %rd5;
	ld.global.f64 	%fd1, [%rd6];
	add.f64 	%fd2, %fd1, 0d3FF0000000000000;
	add.s64 	%rd7, %rd4, %rd5;
	st.global.f64 	[%rd7], %fd2;
$L__BB0_2:
	ret;

}


// ===== COMPILED SASS (sm_100) =====

	.target	sm_100

	.elftype	@"ET_EXEC"


//--------------------- .note.nv.tkinfo           --------------------------
	.section	.note.nv.tkinfo,"",@"SHT_NOTE"
	.sectionflags	@"SHF_NOTE_NV_TKINFO"
	.tkinfo
        /*0018*/ 	.word	0x00000002
        /*0030*/ 	.string	""
        /*0030*/ 	.string	"ptxas"
        /*0030*/ 	.string	"Cuda compilation tools, release 13.0, V13.0.88"
        /*0030*/ 	.string	"Build cuda_13.0.r13.0/compiler.36424714_0"
        /*0030*/ 	.string	"-arch sm_100 -m 64 "



//--------------------- .note.nv.cuinfo           --------------------------
	.section	.note.nv.cuinfo,"",@"SHT_NOTE"
	.sectionflags	@"SHF_NOTE_NV_CUINFO"
        /*0018*/ 	.short	0x0002
        /*001a*/ 	.short	0x0064
        /*001c*/ 	.short	0x0082
	.zero		2


//--------------------- .nv.info                  --------------------------
	.section	.nv.info,"",@"SHT_CUDA_INFO"
	.align	4


	//----- nvinfo : EIATTR_REGCOUNT
	.align		4
        /*0000*/ 	.byte	0x04, 0x2f
        /*0002*/ 	.short	(.L_1 - .L_0)
	.align		4
.L_0:
        /*0004*/ 	.word	index@(spoc_dummy)
        /*0008*/ 	.word	0x0000000c


	//----- nvinfo : EIATTR_FRAME_SIZE
	.align		4
.L_1:
        /*000c*/ 	.byte	0x04, 0x11
        /*000e*/ 	.short	(.L_3 - .L_2)
	.align		4
.L_2:
        /*0010*/ 	.word	index@(spoc_dummy)
        /*0014*/ 	.word	0x00000000


	//----- nvinfo : EIATTR_MIN_STACK_SIZE
	.align		4
.L_3:
        /*0018*/ 	.byte	0x04, 0x12
        /*001a*/ 	.short	(.L_5 - .L_4)
	.align		4
.L_4:
        /*001c*/ 	.word	index@(spoc_dummy)
        /*0020*/ 	.word	0x00000000
.L_5:


//--------------------- .nv.compat                --------------------------
	.section	.nv.compat,"",@"SHT_CUDA_COMPAT_INFO"
	.align	4
        /*0000*/ 	.byte	0x02, 0x09, 0x00, 0x00, 0x02, 0x02, 0x01, 0x00, 0x02, 0x05, 0x05, 0x00, 0x03, 0x07, 0x01, 0x01
        /*0010*/ 	.byte	0x02, 0x03, 0x00, 0x00, 0x02, 0x06, 0x01, 0x00, 0x04, 0x0b, 0x08, 0x00, 0x01, 0x00, 0x00, 0x00
        /*0020*/ 	.byte	0x00, 0x00, 0x00, 0x00


//--------------------- .nv.info.spoc_dummy       --------------------------
	.section	.nv.info.spoc_dummy,"",@"SHT_CUDA_INFO"
	.sectionflags	@""
	.align	4


	//----- nvinfo : EIATTR_CUDA_API_VERSION
	.align		4
        /*0000*/ 	.byte	0x04, 0x37
        /*0002*/ 	.short	(.L_7 - .L_6)
.L_6:
        /*0004*/ 	.word	0x00000082


	//----- nvinfo : EIATTR_KPARAM_INFO
	.align		4
.L_7:
        /*0008*/ 	.byte	0x04, 0x17
        /*000a*/ 	.short	(.L_9 - .L_8)
.L_8:
        /*000c*/ 	.word	0x00000000
        /*0010*/ 	.short	0x0002
        /*0012*/ 	.short	0x0010
        /*0014*/ 	.byte	0x00, 0xf0, 0x11, 0x00


	//----- nvinfo : EIATTR_KPARAM_INFO
	.align		4
.L_9:
        /*0018*/ 	.byte	0x04, 0x17
        /*001a*/ 	.short	(.L_11 - .L_10)
.L_10:
        /*001c*/ 	.word	0x00000000
        /*0020*/ 	.short	0x0001
        /*0022*/ 	.short	0x0008
        /*0024*/ 	.byte	0x00, 0xf5, 0x21, 0x00


	//----- nvinfo : EIATTR_KPARAM_INFO
	.align		4
.L_11:
        /*0028*/ 	.byte	0x04, 0x17
        /*002a*/ 	.short	(.L_13 - .L_12)
.L_12:
        /*002c*/ 	.word	0x00000000
        /*0030*/ 	.short	0x0000
        /*0032*/ 	.short	0x0000
        /*0034*/ 	.byte	0x00, 0xf5, 0x21, 0x00


	//----- nvinfo : EIATTR_SPARSE_MMA_MASK
	.align		4
.L_13:
        /*0038*/ 	.byte	0x03, 0x50
        /*003a*/ 	.short	0x0000


	//----- nvinfo : EIATTR_MAXREG_COUNT
	.align		4
        /*003c*/ 	.byte	0x03, 0x1b
        /*003e*/ 	.short	0x00ff


	//----- nvinfo : EIATTR_MERCURY_ISA_VERSION
	.align		4
        /*0040*/ 	.byte	0x03, 0x5f
        /*0042*/ 	.short	0x0101


	//----- nvinfo : EIATTR_VRC_CTA_INIT_COUNT
	.align		4
        /*0044*/ 	.byte	0x02, 0x4a
	.zero		1
	.zero		1


	//----- nvinfo : EIATTR_EXIT_INSTR_OFFSETS
	.align		4
        /*0048*/ 	.byte	0x04, 0x1c
        /*004a*/ 	.short	(.L_15 - .L_14)


	//   ....[0]....
.L_14:
        /*004c*/ 	.word	0x00000070


	//   ....[1]....
        /*0050*/ 	.word	0x00000100


	//----- nvinfo : EIATTR_CBANK_PARAM_SIZE
	.align		4
.L_15:
        /*0054*/ 	.byte	0x03, 0x19
        /*0056*/ 	.short	0x0014


	//----- nvinfo : EIATTR_PARAM_CBANK
	.align		4
        /*0058*/ 	.byte	0x04, 0x0a
        /*005a*/ 	.short	(.L_17 - .L_16)
	.align		4
.L_16:
        /*005c*/ 	.word	index@(.nv.constant0.spoc_dummy)
        /*0060*/ 	.short	0x0380
        /*0062*/ 	.short	0x0014


	//----- nvinfo : EIATTR_SW_WAR
	.align		4
.L_17:
        /*0064*/ 	.byte	0x04, 0x36
        /*0066*/ 	.short	(.L_19 - .L_18)
.L_18:
        /*0068*/ 	.word	0x00000008
.L_19:


//--------------------- .nv.callgraph             --------------------------
	.section	.nv.callgraph,"",@"SHT_CUDA_CALLGRAPH"
	.align	4
	.sectionentsize	8
	.align		4
        /*0000*/ 	.word	0x00000000
	.align		4
        /*0004*/ 	.word	0xffffffff
	.align		4
        /*0008*/ 	.word	0x00000000
	.align		4
        /*000c*/ 	.word	0xfffffffe
	.align		4
        /*0010*/ 	.word	0x00000000
	.align		4
        /*0014*/ 	.word	0xfffffffd
	.align		4
        /*0018*/ 	.word	0x00000000
	.align		4
        /*001c*/ 	.word	0xfffffffc


//--------------------- .text.spoc_dummy          --------------------------
	.section	.text.spoc_dummy,"ax",@progbits
	.align	128
        .global         spoc_dummy
        .type           spoc_dummy,@function
        .size           spoc_dummy,(.L_x_1 - spoc_dummy)
        .other          spoc_dummy,@"STO_CUDA_ENTRY STV_DEFAULT"
spoc_dummy:
.text.spoc_dummy:
[----:B------:R-:W-:Y:S01]  /*0000*/  LDC R1, c[0x0][0x37c] ;  /* 0x0000df00ff017b82 */ /* 0x000fe20000000800 */
[----:B------:R-:W0:Y:S07]  /*0010*/  S2R R0, SR_TID.X ;  /* 0x0000000000007919 */ /* 0x000e2e0000002100 */
[----:B------:R-:W0:Y:S01]  /*0020*/  S2UR UR4, SR_CTAID.X ;  /* 0x00000000000479c3 */ /* 0x000e220000002500 */
[----:B------:R-:W1:Y:S07]  /*0030*/  LDCU UR5, c[0x0][0x390] ;  /* 0x00007200ff0577ac */ /* 0x000e6e0008000800 */
[----:B------:R-:W0:Y:S02]  /*0040*/  LDC R9, c[0x0][0x360] ;  /* 0x0000d800ff097b82 */ /* 0x000e240000000800 */
[----:B0-----:R-:W-:-:S05]  /*0050*/  IMAD R9, R9, UR4, R0 ;  /* 0x0000000409097c24 */ /* 0x001fca000f8e0200 */
[----:B-1----:R-:W-:-:S13]  /*0060*/  ISETP.GE.AND P0, PT, R9, UR5, PT ;  /* 0x0000000509007c0c */ /* 0x002fda000bf06270 */
[----:B------:R-:W-:Y:S05]  /*0070*/  @P0 EXIT ;  /* 0x000000000000094d */ /* 0x000fea0003800000 */
[----:B------:R-:W0:Y:S01]  /*0080*/  LDC.64 R2, c[0x0][0x380] ;  /* 0x0000e000ff027b82 */ /* 0x000e220000000a00 */
[----:B------:R-:W1:Y:S07]  /*0090*/  LDCU.64 UR4, c[0x0][0x358] ;  /* 0x00006b00ff0477ac */ /* 0x000e6e0008000a00 */
[----:B------:R-:W2:Y:S01]  /*00a0*/  LDC.64 R6, c[0x0][0x388] ;  /* 0x0000e200ff067b82 */ /* 0x000ea20000000a00 */
[----:B0-----:R-:W-:-:S06]  /*00b0*/  IMAD.WIDE R2, R9, 0x8, R2 ;  /* 0x0000000809027825 */ /* 0x001fcc00078e0202 */
[----:B-1----:R-:W3:Y:S01]  /*00c0*/  LDG.E.64 R2, desc[UR4][R2.64] ;  /* 0x0000000402027981 */ /* 0x002ee2000c1e1b00 */
[----:B--2---:R-:W-:Y:S01]  /*00d0*/  IMAD.WIDE R6, R9, 0x8, R6 ;  /* 0x0000000809067825 */ /* 0x004fe200078e0206 */
[----:B---3--:R-:W-:-:S07]  /*00e0*/  DADD R4, R2, 1 ;  /* 0x3ff0000002047429 */ /* 0x008fce0000000000 */
[----:B------:R-:W-:Y:S01]  /*00f0*/  STG.E.64 desc[UR4][R6.64], R4 ;  /* 0x0000000406007986 */ /* 0x000fe2000c101b04 */
[----:B------:R-:W-:Y:S05]  /*0100*/  EXIT ;  /* 0x000000000000794d */ /* 0x000fea0003800000 */
.L_x_0:
[----:B------:R-:W-:-:S00]  /*0110*/  BRA `(.L_x_0) ;  /* 0xfffffffc00fc7947 */ /* 0x000fc0000383ffff */
[----:B------:R-:W-:-:S00]  /*0120*/  NOP ;  /* 0x0000000000007918 */ /* 0x000fc00000000000 */
        /* <DEDUP_REMOVED lines=13> */
.L_x_1:


//--------------------- .nv.shared.reserved.0     --------------------------
	.section	.nv.shared.reserved.0,"aw",@nobits
	.weak		__nv_reservedSMEM_offset_0_alias
	.size		__nv_reservedSMEM_offset_0_alias, 0, 64
	.other		__nv_reservedSMEM_offset_0_alias,@"STO_CUDA_RESERVED_SHARED STV_DEFAULT"
__nv_reservedSMEM_offset_0_alias:
	.zero		0
	.zero		64


//--------------------- .nv.constant0.spoc_dummy  --------------------------
	.section	.nv.constant0.spoc_dummy,"a",@progbits
	.sectionflags	@""
	.align	4
.nv.constant0.spoc_dummy:
	.zero		916


//--------------------- SYMBOLS --------------------------

	.type		.nv.reservedSmem.offset0,@object
	.size		.nv.reservedSmem.offset0,0x4
